	.headerflags	@"EF_CUDA_TEXMODE_UNIFIED EF_CUDA_64BIT_ADDRESS EF_CUDA_ACCELERATORS EF_CUDA_SM90 EF_CUDA_VIRTUAL_SM(EF_CUDA_SM90)"
	.elftype	@"ET_EXEC"


//--------------------- .nv.info                  --------------------------
	.section	.nv.info,"",@"SHT_CUDA_INFO"
	.align	4


	//----- nvinfo : EIATTR_REGCOUNT
	.align		4
        /*0000*/ 	.byte	0x04, 0x2f
        /*0002*/ 	.short	(.L_1 - .L_0)
	.align		4
.L_0:
        /*0004*/ 	.word	index@(triton_poi_fused_convolution_leaky_relu_18)
        /*0008*/ 	.word	0x00000014


	//----- nvinfo : EIATTR_MIN_STACK_SIZE
	.align		4
.L_1:
        /*000c*/ 	.byte	0x04, 0x12
        /*000e*/ 	.short	(.L_3 - .L_2)
	.align		4
.L_2:
        /*0010*/ 	.word	index@(triton_poi_fused_convolution_leaky_relu_18)
        /*0014*/ 	.word	0x00000000


	//----- nvinfo : EIATTR_FRAME_SIZE
	.align		4
.L_3:
        /*0018*/ 	.byte	0x04, 0x11
        /*001a*/ 	.short	(.L_5 - .L_4)
	.align		4
.L_4:
        /*001c*/ 	.word	index@(triton_poi_fused_convolution_leaky_relu_18)
        /*0020*/ 	.word	0x00000000


	//----- nvinfo : EIATTR_MIN_STACK_SIZE
	.align		4
.L_5:
        /*0024*/ 	.byte	0x04, 0x12
        /*0026*/ 	.short	(.L_7 - .L_6)
	.align		4
.L_6:
        /*0028*/ 	.word	index@(triton_poi_fused_convolution_leaky_relu_18)
        /*002c*/ 	.word	0x00000000
.L_7:


//--------------------- .nv.info.triton_poi_fused_convolution_leaky_relu_18 --------------------------
	.section	.nv.info.triton_poi_fused_convolution_leaky_relu_18,"",@"SHT_CUDA_INFO"
	.sectionflags	@""
	.align	4


	//----- nvinfo : EIATTR_CUDA_API_VERSION
	.align		4
        /*0000*/ 	.byte	0x04, 0x37
        /*0002*/ 	.short	(.L_9 - .L_8)
.L_8:
        /*0004*/ 	.word	0x0000007c


	//----- nvinfo : EIATTR_KPARAM_INFO
	.align		4
.L_9:
        /*0008*/ 	.byte	0x04, 0x17
        /*000a*/ 	.short	(.L_11 - .L_10)
.L_10:
        /*000c*/ 	.word	0x00000000
        /*0010*/ 	.short	0x0005
        /*0012*/ 	.short	0x0028
        /*0014*/ 	.byte	0x00, 0xf0, 0x11, 0x00


	//----- nvinfo : EIATTR_KPARAM_INFO
	.align		4
.L_11:
        /*0018*/ 	.byte	0x04, 0x17
        /*001a*/ 	.short	(.L_13 - .L_12)
.L_12:
        /*001c*/ 	.word	0x00000000
        /*0020*/ 	.short	0x0004
        /*0022*/ 	.short	0x0020
        /*0024*/ 	.byte	0x00, 0xf4, 0x21, 0x00


	//----- nvinfo : EIATTR_KPARAM_INFO
	.align		4
.L_13:
        /*0028*/ 	.byte	0x04, 0x17
        /*002a*/ 	.short	(.L_15 - .L_14)
.L_14:
        /*002c*/ 	.word	0x00000000
        /*0030*/ 	.short	0x0003
        /*0032*/ 	.short	0x0018
        /*0034*/ 	.byte	0x00, 0xf4, 0x21, 0x00


	//----- nvinfo : EIATTR_KPARAM_INFO
	.align		4
.L_15:
        /*0038*/ 	.byte	0x04, 0x17
        /*003a*/ 	.short	(.L_17 - .L_16)
.L_16:
        /*003c*/ 	.word	0x00000000
        /*0040*/ 	.short	0x0002
        /*0042*/ 	.short	0x0010
        /*0044*/ 	.byte	0x00, 0xf4, 0x21, 0x00


	//----- nvinfo : EIATTR_KPARAM_INFO
	.align		4
.L_17:
        /*0048*/ 	.byte	0x04, 0x17
        /*004a*/ 	.short	(.L_19 - .L_18)
.L_18:
        /*004c*/ 	.word	0x00000000
        /*0050*/ 	.short	0x0001
        /*0052*/ 	.short	0x0008
        /*0054*/ 	.byte	0x00, 0xf4, 0x21, 0x00


	//----- nvinfo : EIATTR_KPARAM_INFO
	.align		4
.L_19:
        /*0058*/ 	.byte	0x04, 0x17
        /*005a*/ 	.short	(.L_21 - .L_20)
.L_20:
        /*005c*/ 	.word	0x00000000
        /*0060*/ 	.short	0x0000
        /*0062*/ 	.short	0x0000
        /*0064*/ 	.byte	0x00, 0xf4, 0x21, 0x00


	//----- nvinfo : EIATTR_SPARSE_MMA_MASK
	.align		4
.L_21:
        /*0068*/ 	.byte	0x03, 0x50
        /*006a*/ 	.short	0x0000


	//----- nvinfo : EIATTR_MAXREG_COUNT
	.align		4
        /*006c*/ 	.byte	0x03, 0x1b
        /*006e*/ 	.short	0x00ff


	//----- nvinfo : EIATTR_EXIT_INSTR_OFFSETS
	.align		4
        /*0070*/ 	.byte	0x04, 0x1c
        /*0072*/ 	.short	(.L_23 - .L_22)


	//   ....[0]....
.L_22:
        /*0074*/ 	.word	0x00000320


	//----- nvinfo : EIATTR_REQNTID
	.align		4
.L_23:
        /*0078*/ 	.byte	0x04, 0x10
        /*007a*/ 	.short	(.L_25 - .L_24)
.L_24:
        /*007c*/ 	.word	0x00000080
        /*0080*/ 	.word	0x00000001
        /*0084*/ 	.word	0x00000001


	//----- nvinfo : EIATTR_CBANK_PARAM_SIZE
	.align		4
.L_25:
        /*0088*/ 	.byte	0x03, 0x19
        /*008a*/ 	.short	0x002c


	//----- nvinfo : EIATTR_PARAM_CBANK
	.align		4
        /*008c*/ 	.byte	0x04, 0x0a
        /*008e*/ 	.short	(.L_27 - .L_26)
	.align		4
.L_26:
        /*0090*/ 	.word	index@(.nv.constant0.triton_poi_fused_convolution_leaky_relu_18)
        /*0094*/ 	.short	0x0210
        /*0096*/ 	.short	0x002c


	//----- nvinfo : EIATTR_SW_WAR
	.align		4
.L_27:
        /*0098*/ 	.byte	0x04, 0x36
        /*009a*/ 	.short	(.L_29 - .L_28)
.L_28:
        /*009c*/ 	.word	0x00000008
.L_29:


//--------------------- .nv.callgraph             --------------------------
	.section	.nv.callgraph,"",@"SHT_CUDA_CALLGRAPH"
	.align	4
	.sectionentsize	8
	.align		4
        /*0000*/ 	.word	0x00000000
	.align		4
        /*0004*/ 	.word	0xffffffff
	.align		4
        /*0008*/ 	.word	0x00000000
	.align		4
        /*000c*/ 	.word	0xfffffffe
	.align		4
        /*0010*/ 	.word	0x00000000
	.align		4
        /*0014*/ 	.word	0xfffffffd
	.align		4
        /*0018*/ 	.word	0x00000000
	.align		4
        /*001c*/ 	.word	0xfffffffc


//--------------------- .text.triton_poi_fused_convolution_leaky_relu_18 --------------------------
	.section	.text.triton_poi_fused_convolution_leaky_relu_18,"ax",@progbits
	.align	128
        .global         triton_poi_fused_convolution_leaky_relu_18
        .type           triton_poi_fused_convolution_leaky_relu_18,@function
        .size           triton_poi_fused_convolution_leaky_relu_18,(.L_x_1 - triton_poi_fused_convolution_leaky_relu_18)
        .other          triton_poi_fused_convolution_leaky_relu_18,@"STO_CUDA_ENTRY STV_DEFAULT"
triton_poi_fused_convolution_leaky_relu_18:
.text.triton_poi_fused_convolution_leaky_relu_18:
[----:B------:R-:W-:Y:S01]  /*0000*/  LDC R1, c[0x0][0x28] ;  /* 0x00000a00ff017b82 */ /* 0x000fe20000000800 */
[----:B------:R-:W1:Y:S07]  /*0010*/  S2R R0, SR_TID.X ;  /* 0x0000000000007919 */ /* 0x000e6e0000002100 */
[----:B------:R-:W2:Y:S01]  /*0020*/  LDC.64 R6, c[0x0][0x220] ;  /* 0x00008800ff067b82 */ /* 0x000ea20000000a00 */
[----:B------:R-:W-:Y:S01]  /*0030*/  ULDC.64 UR4, c[0x0][0x208] ;  /* 0x0000820000047ab9 */ /* 0x000fe20000000a00 */
[----:B------:R-:W-:Y:S01]  /*0040*/  ULDC.64 UR6, c[0x0][0x228] ;  /* 0x00008a0000067ab9 */ /* 0x000fe20000000a00 */
[----:B------:R-:W3:Y:S01]  /*0050*/  S2R R5, SR_CTAID.X ;  /* 0x0000000000057919 */ /* 0x000ee20000002500 */
[----:B------:R-:W-:-:S04]  /*0060*/  ULDC.64 UR8, c[0x0][0x230] ;  /* 0x00008c0000087ab9 */ /* 0x000fc80000000a00 */
[----:B------:R-:W4:Y:S01]  /*0070*/  LDC.64 R2, c[0x0][0x210] ;  /* 0x00008400ff027b82 */ /* 0x000f220000000a00 */
[----:B-1----:R-:W-:Y:S01]  /*0080*/  IMAD.SHL.U32 R0, R0, 0x2, RZ ;  /* 0x0000000200007824 */ /* 0x002fe200078e00ff */
[----:B---3--:R-:W-:-:S04]  /*0090*/  SHF.R.S32.HI R9, RZ, 0x17, R5 ;  /* 0x00000017ff097819 */ /* 0x008fc80000011405 */
[----:B------:R-:W-:Y:S02]  /*00a0*/  LOP3.LUT R0, R0, 0xfe, RZ, 0xc0, !PT ;  /* 0x000000fe00007812 */ /* 0x000fe400078ec0ff */
[----:B------:R-:W-:-:S03]  /*00b0*/  SGXT R9, R9, 0x1 ;  /* 0x000000010909781a */ /* 0x000fc60000000200 */
[----:B------:R-:W-:Y:S02]  /*00c0*/  IMAD R0, R5, 0x100, R0 ;  /* 0x0000010005007824 */ /* 0x000fe400078e0200 */
[----:B------:R-:W1:Y:S02]  /*00d0*/  LDC.64 R4, c[0x0][0x218] ;  /* 0x00008600ff047b82 */ /* 0x000e640000000a00 */
[----:B----4-:R-:W-:Y:S01]  /*00e0*/  IMAD.WIDE R2, R0, 0x4, R2 ;  /* 0x0000000400027825 */ /* 0x010fe200078e0202 */
[----:B------:R-:W-:-:S04]  /*00f0*/  LEA.HI R9, R9, R0, RZ, 0xa ;  /* 0x0000000009097211 */ /* 0x000fc800078f50ff */
[----:B------:R-:W-:-:S05]  /*0100*/  LOP3.LUT R9, R9, 0xfffffc00, RZ, 0xc0, !PT ;  /* 0xfffffc0009097812 */ /* 0x000fca00078ec0ff */
[----:B------:R-:W-:-:S04]  /*0110*/  IMAD.IADD R9, R0, 0x1, -R9 ;  /* 0x0000000100097824 */ /* 0x000fc800078e0a09 */
[----:B--2---:R-:W-:Y:S02]  /*0120*/  IMAD.WIDE R6, R9, 0x4, R6 ;  /* 0x0000000409067825 */ /* 0x004fe400078e0206 */
[----:B------:R-:W2:Y:S04]  /*0130*/  LDG.E.64 R8, desc[UR4][R2.64] ;  /* 0x0000000402087981 */ /* 0x000ea8000c1e1b00 */
[----:B------:R-:W2:Y:S01]  /*0140*/  LDG.E.EL.64 R6, desc[UR4][R6.64] ;  /* 0x0000000406067981 */ /* 0x000ea2000c2e1b00 */
[----:B-1----:R-:W-:-:S05]  /*0150*/  IMAD.WIDE R4, R0, 0x4, R4 ;  /* 0x0000000400047825 */ /* 0x002fca00078e0204 */
[----:B------:R-:W3:Y:S01]  /*0160*/  LDG.E.64 R10, desc[UR4][R4.64] ;  /* 0x00000004040a7981 */ /* 0x000ee2000c1e1b00 */
[----:B------:R-:W-:Y:S02]  /*0170*/  SHF.R.S32.HI R14, RZ, 0x1f, R0 ;  /* 0x0000001fff0e7819 */ /* 0x000fe40000011400 */
[C---:B--2---:R-:W-:Y:S01]  /*0180*/  FSETP.GT.AND P0, PT, R8.reuse, -R6, PT ;  /* 0x800000060800720b */ /* 0x044fe20003f04000 */
[----:B------:R-:W-:Y:S01]  /*0190*/  FADD R8, R8, R6 ;  /* 0x0000000608087221 */ /* 0x000fe20000000000 */
[C---:B------:R-:W-:Y:S01]  /*01a0*/  FSETP.GT.AND P1, PT, R9.reuse, -R7, PT ;  /* 0x800000070900720b */ /* 0x040fe20003f24000 */
[----:B------:R-:W-:Y:S01]  /*01b0*/  FADD R9, R9, R7 ;  /* 0x0000000709097221 */ /* 0x000fe20000000000 */
[----:B------:R-:W-:Y:S02]  /*01c0*/  SEL R12, RZ, 0x1, !P0 ;  /* 0x00000001ff0c7807 */ /* 0x000fe40004000000 */
[----:B------:R-:W-:Y:S02]  /*01d0*/  SEL R13, RZ, 0x100, !P1 ;  /* 0x00000100ff0d7807 */ /* 0x000fe40004800000 */
[----:B---3--:R-:W-:-:S02]  /*01e0*/  FSETP.GT.AND P2, PT, R6, -R10, PT ;  /* 0x8000000a0600720b */ /* 0x008fc40003f44000 */
[C---:B------:R-:W-:Y:S01]  /*01f0*/  FSETP.GT.AND P3, PT, R7.reuse, -R11, PT ;  /* 0x8000000b0700720b */ /* 0x040fe20003f64000 */
[----:B------:R-:W-:Y:S02]  /*0200*/  IMAD.IADD R15, R12, 0x1, R13 ;  /* 0x000000010c0f7824 */ /* 0x000fe400078e020d */
[----:B------:R-:W-:Y:S01]  /*0210*/  FADD R12, R6, R10 ;  /* 0x0000000a060c7221 */ /* 0x000fe20000000000 */
[----:B------:R-:W-:Y:S01]  /*0220*/  IADD3 R6, P4, R0, UR6, RZ ;  /* 0x0000000600067c10 */ /* 0x000fe2000ff9e0ff */
[----:B------:R-:W-:Y:S01]  /*0230*/  FADD R13, R7, R11 ;  /* 0x0000000b070d7221 */ /* 0x000fe20000000000 */
[----:B------:R-:W-:Y:S01]  /*0240*/  IADD3 R10, P5, R0, UR8, RZ ;  /* 0x00000008000a7c10 */ /* 0x000fe2000ffbe0ff */
[----:B------:R-:W-:Y:S01]  /*0250*/  @!P0 FMUL R8, R8, 0.10000000149011611938 ;  /* 0x3dcccccd08088820 */ /* 0x000fe20000400000 */
[----:B------:R-:W-:Y:S01]  /*0260*/  SEL R0, RZ, 0x1, !P2 ;  /* 0x00000001ff007807 */ /* 0x000fe20005000000 */
[----:B------:R-:W-:Y:S01]  /*0270*/  @!P1 FMUL R9, R9, 0.10000000149011611938 ;  /* 0x3dcccccd09099820 */ /* 0x000fe20000400000 */
[----:B------:R-:W-:-:S02]  /*0280*/  SEL R17, RZ, 0x100, !P3 ;  /* 0x00000100ff117807 */ /* 0x000fc40005800000 */
[----:B------:R-:W-:Y:S01]  /*0290*/  IADD3.X R7, R14, UR7, RZ, P4, !PT ;  /* 0x000000070e077c10 */ /* 0x000fe2000a7fe4ff */
[----:B------:R-:W-:Y:S01]  /*02a0*/  @!P2 FMUL R12, R12, 0.10000000149011611938 ;  /* 0x3dcccccd0c0ca820 */ /* 0x000fe20000400000 */
[----:B------:R-:W-:Y:S01]  /*02b0*/  IADD3.X R11, R14, UR9, RZ, P5, !PT ;  /* 0x000000090e0b7c10 */ /* 0x000fe2000affe4ff */
[----:B------:R-:W-:Y:S02]  /*02c0*/  IMAD.IADD R17, R0, 0x1, R17 ;  /* 0x0000000100117824 */ /* 0x000fe400078e0211 */
[----:B------:R-:W-:Y:S01]  /*02d0*/  @!P3 FMUL R13, R13, 0.10000000149011611938 ;  /* 0x3dcccccd0d0db820 */ /* 0x000fe20000400000 */
[----:B------:R-:W-:Y:S04]  /*02e0*/  STG.E.U16 desc[UR4][R6.64], R15 ;  /* 0x0000000f06007986 */ /* 0x000fe8000c101504 */
[----:B------:R-:W-:Y:S04]  /*02f0*/  STG.E.64 desc[UR4][R2.64], R8 ;  /* 0x0000000802007986 */ /* 0x000fe8000c101b04 */
[----:B------:R-:W-:Y:S04]  /*0300*/  STG.E.U16 desc[UR4][R10.64], R17 ;  /* 0x000000110a007986 */ /* 0x000fe8000c101504 */
[----:B------:R-:W-:Y:S01]  /*0310*/  STG.E.64 desc[UR4][R4.64], R12 ;  /* 0x0000000c04007986 */ /* 0x000fe2000c101b04 */
[----:B------:R-:W-:Y:S05]  /*0320*/  EXIT ;  /* 0x000000000000794d */ /* 0x000fea0003800000 */
.L_x_0:
[----:B------:R-:W-:-:S00]  /*0330*/  BRA `(.L_x_0) ;  /* 0xfffffffc00fc7947 */ /* 0x000fc0000383ffff */
[----:B------:R-:W-:-:S00]  /*0340*/  NOP ;  /* 0x0000000000007918 */ /* 0x000fc00000000000 */
        /* <DEDUP_REMOVED lines=11> */
.L_x_1:


//--------------------- .nv.constant0.triton_poi_fused_convolution_leaky_relu_18 --------------------------
	.section	.nv.constant0.triton_poi_fused_convolution_leaky_relu_18,"a",@progbits
	.sectionflags	@""
	.align	4
.nv.constant0.triton_poi_fused_convolution_leaky_relu_18:
	.zero		572
